//
// Generated by NVIDIA NVVM Compiler
//
// Compiler Build ID: CL-36424714
// Cuda compilation tools, release 13.0, V13.0.88
// Based on NVVM 20.0.0
//

.version 9.0
.target sm_100
.address_size 64

	// .globl	_Z19gemm_v07_vectorizedI6__halfLm128ELm128ELm16ELm16ELm16ELm16ELm16ELm16ELm16ELm16ELm2048EEvmmmT_PKS1_mS3_mS1_PS1_m

.visible .entry _Z19gemm_v07_vectorizedI6__halfLm128ELm128ELm16ELm16ELm16ELm16ELm16ELm16ELm16ELm16ELm2048EEvmmmT_PKS1_mS3_mS1_PS1_m(
	.param .u64 _Z19gemm_v07_vectorizedI6__halfLm128ELm128ELm16ELm16ELm16ELm16ELm16ELm16ELm16ELm16ELm2048EEvmmmT_PKS1_mS3_mS1_PS1_m_param_0,
	.param .u64 _Z19gemm_v07_vectorizedI6__halfLm128ELm128ELm16ELm16ELm16ELm16ELm16ELm16ELm16ELm16ELm2048EEvmmmT_PKS1_mS3_mS1_PS1_m_param_1,
	.param .u64 _Z19gemm_v07_vectorizedI6__halfLm128ELm128ELm16ELm16ELm16ELm16ELm16ELm16ELm16ELm16ELm2048EEvmmmT_PKS1_mS3_mS1_PS1_m_param_2,
	.param .align 2 .b8 _Z19gemm_v07_vectorizedI6__halfLm128ELm128ELm16ELm16ELm16ELm16ELm16ELm16ELm16ELm16ELm2048EEvmmmT_PKS1_mS3_mS1_PS1_m_param_3[2],
	.param .u64 .ptr .align 1 _Z19gemm_v07_vectorizedI6__halfLm128ELm128ELm16ELm16ELm16ELm16ELm16ELm16ELm16ELm16ELm2048EEvmmmT_PKS1_mS3_mS1_PS1_m_param_4,
	.param .u64 _Z19gemm_v07_vectorizedI6__halfLm128ELm128ELm16ELm16ELm16ELm16ELm16ELm16ELm16ELm16ELm2048EEvmmmT_PKS1_mS3_mS1_PS1_m_param_5,
	.param .u64 .ptr .align 1 _Z19gemm_v07_vectorizedI6__halfLm128ELm128ELm16ELm16ELm16ELm16ELm16ELm16ELm16ELm16ELm2048EEvmmmT_PKS1_mS3_mS1_PS1_m_param_6,
	.param .u64 _Z19gemm_v07_vectorizedI6__halfLm128ELm128ELm16ELm16ELm16ELm16ELm16ELm16ELm16ELm16ELm2048EEvmmmT_PKS1_mS3_mS1_PS1_m_param_7,
	.param .align 2 .b8 _Z19gemm_v07_vectorizedI6__halfLm128ELm128ELm16ELm16ELm16ELm16ELm16ELm16ELm16ELm16ELm2048EEvmmmT_PKS1_mS3_mS1_PS1_m_param_8[2],
	.param .u64 .ptr .align 1 _Z19gemm_v07_vectorizedI6__halfLm128ELm128ELm16ELm16ELm16ELm16ELm16ELm16ELm16ELm16ELm2048EEvmmmT_PKS1_mS3_mS1_PS1_m_param_9,
	.param .u64 _Z19gemm_v07_vectorizedI6__halfLm128ELm128ELm16ELm16ELm16ELm16ELm16ELm16ELm16ELm16ELm2048EEvmmmT_PKS1_mS3_mS1_PS1_m_param_10
)
{



}


// ===== COMPILED SASS (sm_100) =====

	.target	sm_100

	.elftype	@"ET_EXEC"


//--------------------- .note.nv.tkinfo           --------------------------
	.section	.note.nv.tkinfo,"",@"SHT_NOTE"
	.sectionflags	@"SHF_NOTE_NV_TKINFO"
	.tkinfo
        /*0018*/ 	.word	0x00000002
        /*0030*/ 	.string	""
        /*0030*/ 	.string	"ptxas"
        /*0030*/ 	.string	"Cuda compilation tools, release 13.0, V13.0.88"
        /*0030*/ 	.string	"Build cuda_13.0.r13.0/compiler.36424714_0"
        /*0030*/ 	.string	"-arch sm_100 -m 64 "



//--------------------- .note.nv.cuinfo           --------------------------
	.section	.note.nv.cuinfo,"",@"SHT_NOTE"
	.sectionflags	@"SHF_NOTE_NV_CUINFO"
        /*0018*/ 	.short	0x0002
        /*001a*/ 	.short	0x0064
        /*001c*/ 	.short	0x0082
	.zero		2


//--------------------- .nv.info                  --------------------------
	.section	.nv.info,"",@"SHT_CUDA_INFO"
	.align	4


	//----- nvinfo : EIATTR_REGCOUNT
	.align		4
        /*0000*/ 	.byte	0x04, 0x2f
        /*0002*/ 	.short	(.L_1 - .L_0)
	.align		4
.L_0:
        /*0004*/ 	.word	index@(_Z19gemm_v07_vectorizedI6__halfLm128ELm128ELm16ELm16ELm16ELm16ELm16ELm16ELm16ELm16ELm2048EEvmmmT_PKS1_mS3_mS1_PS1_m)
        /*0008*/ 	.word	0x00000004


	//----- nvinfo : EIATTR_FRAME_SIZE
	.align		4
.L_1:
        /*000c*/ 	.byte	0x04, 0x11
        /*000e*/ 	.short	(.L_3 - .L_2)
	.align		4
.L_2:
        /*0010*/ 	.word	index@(_Z19gemm_v07_vectorizedI6__halfLm128ELm128ELm16ELm16ELm16ELm16ELm16ELm16ELm16ELm16ELm2048EEvmmmT_PKS1_mS3_mS1_PS1_m)
        /*0014*/ 	.word	0x00000000


	//----- nvinfo : EIATTR_MIN_STACK_SIZE
	.align		4
.L_3:
        /*0018*/ 	.byte	0x04, 0x12
        /*001a*/ 	.short	(.L_5 - .L_4)
	.align		4
.L_4:
        /*001c*/ 	.word	index@(_Z19gemm_v07_vectorizedI6__halfLm128ELm128ELm16ELm16ELm16ELm16ELm16ELm16ELm16ELm16ELm2048EEvmmmT_PKS1_mS3_mS1_PS1_m)
        /*0020*/ 	.word	0x00000000
.L_5:


//--------------------- .nv.compat                --------------------------
	.section	.nv.compat,"",@"SHT_CUDA_COMPAT_INFO"
	.align	4
        /*0000*/ 	.byte	0x02, 0x09, 0x00, 0x00, 0x02, 0x02, 0x01, 0x00, 0x02, 0x05, 0x05, 0x00, 0x03, 0x07, 0x01, 0x01
        /*0010*/ 	.byte	0x02, 0x03, 0x00, 0x00, 0x02, 0x06, 0x01, 0x00, 0x04, 0x0b, 0x08, 0x00, 0x09, 0x00, 0x00, 0x00
        /*0020*/ 	.byte	0x00, 0x00, 0x00, 0x00


//--------------------- .nv.info._Z19gemm_v07_vectorizedI6__halfLm128ELm128ELm16ELm16ELm16ELm16ELm16ELm16ELm16ELm16ELm2048EEvmmmT_PKS1_mS3_mS1_PS1_m --------------------------
	.section	.nv.info._Z19gemm_v07_vectorizedI6__halfLm128ELm128ELm16ELm16ELm16ELm16ELm16ELm16ELm16ELm16ELm2048EEvmmmT_PKS1_mS3_mS1_PS1_m,"",@"SHT_CUDA_INFO"
	.sectionflags	@""
	.align	4


	//----- nvinfo : EIATTR_CUDA_API_VERSION
	.align		4
        /*0000*/ 	.byte	0x04, 0x37
        /*0002*/ 	.short	(.L_7 - .L_6)
.L_6:
        /*0004*/ 	.word	0x00000082


	//----- nvinfo : EIATTR_KPARAM_INFO
	.align		4
.L_7:
        /*0008*/ 	.byte	0x04, 0x17
        /*000a*/ 	.short	(.L_9 - .L_8)
.L_8:
        /*000c*/ 	.word	0x00000000
        /*0010*/ 	.short	0x000a
        /*0012*/ 	.short	0x0050
        /*0014*/ 	.byte	0x00, 0xf0, 0x21, 0x00


	//----- nvinfo : EIATTR_KPARAM_INFO
	.align		4
.L_9:
        /*0018*/ 	.byte	0x04, 0x17
        /*001a*/ 	.short	(.L_11 - .L_10)
.L_10:
        /*001c*/ 	.word	0x00000000
        /*0020*/ 	.short	0x0009
        /*0022*/ 	.short	0x0048
        /*0024*/ 	.byte	0x00, 0xf5, 0x21, 0x00


	//----- nvinfo : EIATTR_KPARAM_INFO
	.align		4
.L_11:
        /*0028*/ 	.byte	0x04, 0x17
        /*002a*/ 	.short	(.L_13 - .L_12)
.L_12:
        /*002c*/ 	.word	0x00000000
        /*0030*/ 	.short	0x0008
        /*0032*/ 	.short	0x0040
        /*0034*/ 	.byte	0x00, 0xf0, 0x09, 0x00


	//----- nvinfo : EIATTR_KPARAM_INFO
	.align		4
.L_13:
        /*0038*/ 	.byte	0x04, 0x17
        /*003a*/ 	.short	(.L_15 - .L_14)
.L_14:
        /*003c*/ 	.word	0x00000000
        /*0040*/ 	.short	0x0007
        /*0042*/ 	.short	0x0038
        /*0044*/ 	.byte	0x00, 0xf0, 0x21, 0x00


	//----- nvinfo : EIATTR_KPARAM_INFO
	.align		4
.L_15:
        /*0048*/ 	.byte	0x04, 0x17
        /*004a*/ 	.short	(.L_17 - .L_16)
.L_16:
        /*004c*/ 	.word	0x00000000
        /*0050*/ 	.short	0x0006
        /*0052*/ 	.short	0x0030
        /*0054*/ 	.byte	0x00, 0xf5, 0x21, 0x00


	//----- nvinfo : EIATTR_KPARAM_INFO
	.align		4
.L_17:
        /*0058*/ 	.byte	0x04, 0x17
        /*005a*/ 	.short	(.L_19 - .L_18)
.L_18:
        /*005c*/ 	.word	0x00000000
        /*0060*/ 	.short	0x0005
        /*0062*/ 	.short	0x0028
        /*0064*/ 	.byte	0x00, 0xf0, 0x21, 0x00


	//----- nvinfo : EIATTR_KPARAM_INFO
	.align		4
.L_19:
        /*0068*/ 	.byte	0x04, 0x17
        /*006a*/ 	.short	(.L_21 - .L_20)
.L_20:
        /*006c*/ 	.word	0x00000000
        /*0070*/ 	.short	0x0004
        /*0072*/ 	.short	0x0020
        /*0074*/ 	.byte	0x00, 0xf5, 0x21, 0x00


	//----- nvinfo : EIATTR_KPARAM_INFO
	.align		4
.L_21:
        /*0078*/ 	.byte	0x04, 0x17
        /*007a*/ 	.short	(.L_23 - .L_22)
.L_22:
        /*007c*/ 	.word	0x00000000
        /*0080*/ 	.short	0x0003
        /*0082*/ 	.short	0x0018
        /*0084*/ 	.byte	0x00, 0xf0, 0x09, 0x00


	//----- nvinfo : EIATTR_KPARAM_INFO
	.align		4
.L_23:
        /*0088*/ 	.byte	0x04, 0x17
        /*008a*/ 	.short	(.L_25 - .L_24)
.L_24:
        /*008c*/ 	.word	0x00000000
        /*0090*/ 	.short	0x0002
        /*0092*/ 	.short	0x0010
        /*0094*/ 	.byte	0x00, 0xf0, 0x21, 0x00


	//----- nvinfo : EIATTR_KPARAM_INFO
	.align		4
.L_25:
        /*0098*/ 	.byte	0x04, 0x17
        /*009a*/ 	.short	(.L_27 - .L_26)
.L_26:
        /*009c*/ 	.word	0x00000000
        /*00a0*/ 	.short	0x0001
        /*00a2*/ 	.short	0x0008
        /*00a4*/ 	.byte	0x00, 0xf0, 0x21, 0x00


	//----- nvinfo : EIATTR_KPARAM_INFO
	.align		4
.L_27:
        /*00a8*/ 	.byte	0x04, 0x17
        /*00aa*/ 	.short	(.L_29 - .L_28)
.L_28:
        /*00ac*/ 	.word	0x00000000
        /*00b0*/ 	.short	0x0000
        /*00b2*/ 	.short	0x0000
        /*00b4*/ 	.byte	0x00, 0xf0, 0x21, 0x00


	//----- nvinfo : EIATTR_SPARSE_MMA_MASK
	.align		4
.L_29:
        /*00b8*/ 	.byte	0x03, 0x50
        /*00ba*/ 	.short	0x0000


	//----- nvinfo : EIATTR_MAXREG_COUNT
	.align		4
        /*00bc*/ 	.byte	0x03, 0x1b
        /*00be*/ 	.short	0x00ff


	//----- nvinfo : EIATTR_MERCURY_ISA_VERSION
	.align		4
        /*00c0*/ 	.byte	0x03, 0x5f
        /*00c2*/ 	.short	0x0101


	//----- nvinfo : EIATTR_VRC_CTA_INIT_COUNT
	.align		4
        /*00c4*/ 	.byte	0x02, 0x4a
	.zero		1
	.zero		1


	//----- nvinfo : EIATTR_EXIT_INSTR_OFFSETS
	.align		4
        /*00c8*/ 	.byte	0x04, 0x1c
        /*00ca*/ 	.short	(.L_31 - .L_30)


	//   ....[0]....
.L_30:
        /*00cc*/ 	.word	0x00000010


	//----- nvinfo : EIATTR_CBANK_PARAM_SIZE
	.align		4
.L_31:
        /*00d0*/ 	.byte	0x03, 0x19
        /*00d2*/ 	.short	0x0058


	//----- nvinfo : EIATTR_PARAM_CBANK
	.align		4
        /*00d4*/ 	.byte	0x04, 0x0a
        /*00d6*/ 	.short	(.L_33 - .L_32)
	.align		4
.L_32:
        /*00d8*/ 	.word	index@(.nv.constant0._Z19gemm_v07_vectorizedI6__halfLm128ELm128ELm16ELm16ELm16ELm16ELm16ELm16ELm16ELm16ELm2048EEvmmmT_PKS1_mS3_mS1_PS1_m)
        /*00dc*/ 	.short	0x0380
        /*00de*/ 	.short	0x0058


	//----- nvinfo : EIATTR_SW_WAR
	.align		4
.L_33:
        /*00e0*/ 	.byte	0x04, 0x36
        /*00e2*/ 	.short	(.L_35 - .L_34)
.L_34:
        /*00e4*/ 	.word	0x00000008
.L_35:


//--------------------- .nv.callgraph             --------------------------
	.section	.nv.callgraph,"",@"SHT_CUDA_CALLGRAPH"
	.align	4
	.sectionentsize	8
	.align		4
        /*0000*/ 	.word	0x00000000
	.align		4
        /*0004*/ 	.word	0xffffffff
	.align		4
        /*0008*/ 	.word	0x00000000
	.align		4
        /*000c*/ 	.word	0xfffffffe
	.align		4
        /*0010*/ 	.word	0x00000000
	.align		4
        /*0014*/ 	.word	0xfffffffd
	.align		4
        /*0018*/ 	.word	0x00000000
	.align		4
        /*001c*/ 	.word	0xfffffffc


//--------------------- .text._Z19gemm_v07_vectorizedI6__halfLm128ELm128ELm16ELm16ELm16ELm16ELm16ELm16ELm16ELm16ELm2048EEvmmmT_PKS1_mS3_mS1_PS1_m --------------------------
	.section	.text._Z19gemm_v07_vectorizedI6__halfLm128ELm128ELm16ELm16ELm16ELm16ELm16ELm16ELm16ELm16ELm2048EEvmmmT_PKS1_mS3_mS1_PS1_m,"ax",@progbits
	.align	128
        .global         _Z19gemm_v07_vectorizedI6__halfLm128ELm128ELm16ELm16ELm16ELm16ELm16ELm16ELm16ELm16ELm2048EEvmmmT_PKS1_mS3_mS1_PS1_m
        .type           _Z19gemm_v07_vectorizedI6__halfLm128ELm128ELm16ELm16ELm16ELm16ELm16ELm16ELm16ELm16ELm2048EEvmmmT_PKS1_mS3_mS1_PS1_m,@function
        .size           _Z19gemm_v07_vectorizedI6__halfLm128ELm128ELm16ELm16ELm16ELm16ELm16ELm16ELm16ELm16ELm2048EEvmmmT_PKS1_mS3_mS1_PS1_m,(.L_x_1 - _Z19gemm_v07_vectorizedI6__halfLm128ELm128ELm16ELm16ELm16ELm16ELm16ELm16ELm16ELm16ELm2048EEvmmmT_PKS1_mS3_mS1_PS1_m)
        .other          _Z19gemm_v07_vectorizedI6__halfLm128ELm128ELm16ELm16ELm16ELm16ELm16ELm16ELm16ELm16ELm2048EEvmmmT_PKS1_mS3_mS1_PS1_m,@"STO_CUDA_ENTRY STV_DEFAULT"
_Z19gemm_v07_vectorizedI6__halfLm128ELm128ELm16ELm16ELm16ELm16ELm16ELm16ELm16ELm16ELm2048EEvmmmT_PKS1_mS3_mS1_PS1_m:
.text._Z19gemm_v07_vectorizedI6__halfLm128ELm128ELm16ELm16ELm16ELm16ELm16ELm16ELm16ELm16ELm2048EEvmmmT_PKS1_mS3_mS1_PS1_m:
[----:B------:R-:W-:Y:S01]  /*0000*/  LDC R1, c[0x0][0x37c] ;  /* 0x0000df00ff017b82 */ /* 0x000fe20000000800 */
[----:B------:R-:W-:Y:S05]  /*0010*/  EXIT ;  /* 0x000000000000794d */ /* 0x000fea0003800000 */
.L_x_0:
[----:B------:R-:W-:-:S00]  /*0020*/  BRA `(.L_x_0) ;  /* 0xfffffffc00fc7947 */ /* 0x000fc0000383ffff */
[----:B------:R-:W-:-:S00]  /*0030*/  NOP ;  /* 0x0000000000007918 */ /* 0x000fc00000000000 */
        /* <DEDUP_REMOVED lines=12> */
.L_x_1:


//--------------------- .nv.shared.reserved.0     --------------------------
	.section	.nv.shared.reserved.0,"aw",@nobits
	.weak		__nv_reservedSMEM_offset_0_alias
	.size		__nv_reservedSMEM_offset_0_alias, 0, 64
	.other		__nv_reservedSMEM_offset_0_alias,@"STO_CUDA_RESERVED_SHARED STV_DEFAULT"
__nv_reservedSMEM_offset_0_alias:
	.zero		0
	.zero		64


//--------------------- .nv.constant0._Z19gemm_v07_vectorizedI6__halfLm128ELm128ELm16ELm16ELm16ELm16ELm16ELm16ELm16ELm16ELm2048EEvmmmT_PKS1_mS3_mS1_PS1_m --------------------------
	.section	.nv.constant0._Z19gemm_v07_vectorizedI6__halfLm128ELm128ELm16ELm16ELm16ELm16ELm16ELm16ELm16ELm16ELm2048EEvmmmT_PKS1_mS3_mS1_PS1_m,"a",@progbits
	.sectionflags	@""
	.align	4
.nv.constant0._Z19gemm_v07_vectorizedI6__halfLm128ELm128ELm16ELm16ELm16ELm16ELm16ELm16ELm16ELm16ELm2048EEvmmmT_PKS1_mS3_mS1_PS1_m:
	.zero		984


//--------------------- SYMBOLS --------------------------

	.type		.nv.reservedSmem.offset0,@object
	.size		.nv.reservedSmem.offset0,0x4
